//
// Generated by NVIDIA NVVM Compiler
//
// Compiler Build ID: CL-36424714
// Cuda compilation tools, release 13.0, V13.0.88
// Based on NVVM 20.0.0
//

.version 9.0
.target sm_100
.address_size 64

	// .globl	_Z3oddPi

.visible .entry _Z3oddPi(
	.param .u64 .ptr .align 1 _Z3oddPi_param_0
)
{
	.reg .pred 	%p<6>;
	.reg .b32 	%r<9>;
	.reg .b64 	%rd<5>;

	ld.param.u64 	%rd2, [_Z3oddPi_param_0];
	mov.u32 	%r4, %tid.x;
	mov.u32 	%r5, %ntid.x;
	and.b32  	%r7, %r4, 1;
	setp.eq.b32 	%p1, %r7, 1;
	not.pred 	%p2, %p1;
	add.s32 	%r8, %r4, 1;
	setp.ge.u32 	%p3, %r8, %r5;
	or.pred  	%p4, %p2, %p3;
	@%p4 bra 	$L__BB0_3;
	cvta.to.global.u64 	%rd3, %rd2;
	mul.wide.u32 	%rd4, %r4, 4;
	add.s64 	%rd1, %rd3, %rd4;
	ld.global.u32 	%r2, [%rd1];
	ld.global.u32 	%r3, [%rd1+4];
	setp.le.s32 	%p5, %r2, %r3;
	@%p5 bra 	$L__BB0_3;
	st.global.u32 	[%rd1], %r3;
	st.global.u32 	[%rd1+4], %r2;
$L__BB0_3:
	ret;

}
	// .globl	_Z4evenPi
.visible .entry _Z4evenPi(
	.param .u64 .ptr .align 1 _Z4evenPi_param_0
)
{
	.reg .pred 	%p<5>;
	.reg .b32 	%r<9>;
	.reg .b64 	%rd<5>;

	ld.param.u64 	%rd2, [_Z4evenPi_param_0];
	mov.u32 	%r4, %tid.x;
	mov.u32 	%r5, %ntid.x;
	and.b32  	%r7, %r4, 1;
	setp.eq.b32 	%p1, %r7, 1;
	add.s32 	%r8, %r4, 1;
	setp.ge.u32 	%p2, %r8, %r5;
	or.pred  	%p3, %p1, %p2;
	@%p3 bra 	$L__BB1_3;
	cvta.to.global.u64 	%rd3, %rd2;
	mul.wide.u32 	%rd4, %r4, 4;
	add.s64 	%rd1, %rd3, %rd4;
	ld.global.u32 	%r2, [%rd1];
	ld.global.u32 	%r3, [%rd1+4];
	setp.le.s32 	%p4, %r2, %r3;
	@%p4 bra 	$L__BB1_3;
	st.global.u32 	[%rd1], %r3;
	st.global.u32 	[%rd1+4], %r2;
$L__BB1_3:
	ret;

}


// ===== COMPILED SASS (sm_100) =====

	.target	sm_100

	.elftype	@"ET_EXEC"


//--------------------- .note.nv.tkinfo           --------------------------
	.section	.note.nv.tkinfo,"",@"SHT_NOTE"
	.sectionflags	@"SHF_NOTE_NV_TKINFO"
	.tkinfo
        /*0018*/ 	.word	0x00000002
        /*0030*/ 	.string	""
        /*0030*/ 	.string	"ptxas"
        /*0030*/ 	.string	"Cuda compilation tools, release 13.0, V13.0.88"
        /*0030*/ 	.string	"Build cuda_13.0.r13.0/compiler.36424714_0"
        /*0030*/ 	.string	"-arch sm_100 -m 64 "



//--------------------- .note.nv.cuinfo           --------------------------
	.section	.note.nv.cuinfo,"",@"SHT_NOTE"
	.sectionflags	@"SHF_NOTE_NV_CUINFO"
        /*0018*/ 	.short	0x0002
        /*001a*/ 	.short	0x0064
        /*001c*/ 	.short	0x0082
	.zero		2


//--------------------- .nv.info                  --------------------------
	.section	.nv.info,"",@"SHT_CUDA_INFO"
	.align	4


	//----- nvinfo : EIATTR_REGCOUNT
	.align		4
        /*0000*/ 	.byte	0x04, 0x2f
        /*0002*/ 	.short	(.L_1 - .L_0)
	.align		4
.L_0:
        /*0004*/ 	.word	index@(_Z3oddPi)
        /*0008*/ 	.word	0x00000008


	//----- nvinfo : EIATTR_FRAME_SIZE
	.align		4
.L_1:
        /*000c*/ 	.byte	0x04, 0x11
        /*000e*/ 	.short	(.L_3 - .L_2)
	.align		4
.L_2:
        /*0010*/ 	.word	index@(_Z3oddPi)
        /*0014*/ 	.word	0x00000000


	//----- nvinfo : EIATTR_REGCOUNT
	.align		4
.L_3:
        /*0018*/ 	.byte	0x04, 0x2f
        /*001a*/ 	.short	(.L_5 - .L_4)
	.align		4
.L_4:
        /*001c*/ 	.word	index@(_Z4evenPi)
        /*0020*/ 	.word	0x00000008


	//----- nvinfo : EIATTR_FRAME_SIZE
	.align		4
.L_5:
        /*0024*/ 	.byte	0x04, 0x11
        /*0026*/ 	.short	(.L_7 - .L_6)
	.align		4
.L_6:
        /*0028*/ 	.word	index@(_Z4evenPi)
        /*002c*/ 	.word	0x00000000


	//----- nvinfo : EIATTR_MIN_STACK_SIZE
	.align		4
.L_7:
        /*0030*/ 	.byte	0x04, 0x12
        /*0032*/ 	.short	(.L_9 - .L_8)
	.align		4
.L_8:
        /*0034*/ 	.word	index@(_Z4evenPi)
        /*0038*/ 	.word	0x00000000


	//----- nvinfo : EIATTR_MIN_STACK_SIZE
	.align		4
.L_9:
        /*003c*/ 	.byte	0x04, 0x12
        /*003e*/ 	.short	(.L_11 - .L_10)
	.align		4
.L_10:
        /*0040*/ 	.word	index@(_Z3oddPi)
        /*0044*/ 	.word	0x00000000
.L_11:


//--------------------- .nv.compat                --------------------------
	.section	.nv.compat,"",@"SHT_CUDA_COMPAT_INFO"
	.align	4
        /*0000*/ 	.byte	0x02, 0x09, 0x00, 0x00, 0x02, 0x02, 0x01, 0x00, 0x02, 0x05, 0x05, 0x00, 0x03, 0x07, 0x01, 0x01
        /*0010*/ 	.byte	0x02, 0x03, 0x00, 0x00, 0x02, 0x06, 0x01, 0x00, 0x04, 0x0b, 0x08, 0x00, 0x09, 0x00, 0x00, 0x00
        /*0020*/ 	.byte	0x00, 0x00, 0x00, 0x00


//--------------------- .nv.info._Z4evenPi        --------------------------
	.section	.nv.info._Z4evenPi,"",@"SHT_CUDA_INFO"
	.sectionflags	@""
	.align	4


	//----- nvinfo : EIATTR_CUDA_API_VERSION
	.align		4
        /*0000*/ 	.byte	0x04, 0x37
        /*0002*/ 	.short	(.L_13 - .L_12)
.L_12:
        /*0004*/ 	.word	0x00000082


	//----- nvinfo : EIATTR_KPARAM_INFO
	.align		4
.L_13:
        /*0008*/ 	.byte	0x04, 0x17
        /*000a*/ 	.short	(.L_15 - .L_14)
.L_14:
        /*000c*/ 	.word	0x00000000
        /*0010*/ 	.short	0x0000
        /*0012*/ 	.short	0x0000
        /*0014*/ 	.byte	0x00, 0xf5, 0x21, 0x00


	//----- nvinfo : EIATTR_SPARSE_MMA_MASK
	.align		4
.L_15:
        /*0018*/ 	.byte	0x03, 0x50
        /*001a*/ 	.short	0x0000


	//----- nvinfo : EIATTR_MAXREG_COUNT
	.align		4
        /*001c*/ 	.byte	0x03, 0x1b
        /*001e*/ 	.short	0x00ff


	//----- nvinfo : EIATTR_MERCURY_ISA_VERSION
	.align		4
        /*0020*/ 	.byte	0x03, 0x5f
        /*0022*/ 	.short	0x0101


	//----- nvinfo : EIATTR_VRC_CTA_INIT_COUNT
	.align		4
        /*0024*/ 	.byte	0x02, 0x4a
	.zero		1
	.zero		1


	//----- nvinfo : EIATTR_EXIT_INSTR_OFFSETS
	.align		4
        /*0028*/ 	.byte	0x04, 0x1c
        /*002a*/ 	.short	(.L_17 - .L_16)


	//   ....[0]....
.L_16:
        /*002c*/ 	.word	0x00000070


	//   ....[1]....
        /*0030*/ 	.word	0x000000e0


	//   ....[2]....
        /*0034*/ 	.word	0x00000110


	//----- nvinfo : EIATTR_CBANK_PARAM_SIZE
	.align		4
.L_17:
        /*0038*/ 	.byte	0x03, 0x19
        /*003a*/ 	.short	0x0008


	//----- nvinfo : EIATTR_PARAM_CBANK
	.align		4
        /*003c*/ 	.byte	0x04, 0x0a
        /*003e*/ 	.short	(.L_19 - .L_18)
	.align		4
.L_18:
        /*0040*/ 	.word	index@(.nv.constant0._Z4evenPi)
        /*0044*/ 	.short	0x0380
        /*0046*/ 	.short	0x0008


	//----- nvinfo : EIATTR_SW_WAR
	.align		4
.L_19:
        /*0048*/ 	.byte	0x04, 0x36
        /*004a*/ 	.short	(.L_21 - .L_20)
.L_20:
        /*004c*/ 	.word	0x00000008
.L_21:


//--------------------- .nv.info._Z3oddPi         --------------------------
	.section	.nv.info._Z3oddPi,"",@"SHT_CUDA_INFO"
	.sectionflags	@""
	.align	4


	//----- nvinfo : EIATTR_CUDA_API_VERSION
	.align		4
        /*0000*/ 	.byte	0x04, 0x37
        /*0002*/ 	.short	(.L_23 - .L_22)
.L_22:
        /*0004*/ 	.word	0x00000082


	//----- nvinfo : EIATTR_KPARAM_INFO
	.align		4
.L_23:
        /*0008*/ 	.byte	0x04, 0x17
        /*000a*/ 	.short	(.L_25 - .L_24)
.L_24:
        /*000c*/ 	.word	0x00000000
        /*0010*/ 	.short	0x0000
        /*0012*/ 	.short	0x0000
        /*0014*/ 	.byte	0x00, 0xf5, 0x21, 0x00


	//----- nvinfo : EIATTR_SPARSE_MMA_MASK
	.align		4
.L_25:
        /*0018*/ 	.byte	0x03, 0x50
        /*001a*/ 	.short	0x0000


	//----- nvinfo : EIATTR_MAXREG_COUNT
	.align		4
        /*001c*/ 	.byte	0x03, 0x1b
        /*001e*/ 	.short	0x00ff


	//----- nvinfo : EIATTR_MERCURY_ISA_VERSION
	.align		4
        /*0020*/ 	.byte	0x03, 0x5f
        /*0022*/ 	.short	0x0101


	//----- nvinfo : EIATTR_VRC_CTA_INIT_COUNT
	.align		4
        /*0024*/ 	.byte	0x02, 0x4a
	.zero		1
	.zero		1


	//----- nvinfo : EIATTR_EXIT_INSTR_OFFSETS
	.align		4
        /*0028*/ 	.byte	0x04, 0x1c
        /*002a*/ 	.short	(.L_27 - .L_26)


	//   ....[0]....
.L_26:
        /*002c*/ 	.word	0x00000070


	//   ....[1]....
        /*0030*/ 	.word	0x000000e0


	//   ....[2]....
        /*0034*/ 	.word	0x00000110


	//----- nvinfo : EIATTR_CBANK_PARAM_SIZE
	.align		4
.L_27:
        /*0038*/ 	.byte	0x03, 0x19
        /*003a*/ 	.short	0x0008


	//----- nvinfo : EIATTR_PARAM_CBANK
	.align		4
        /*003c*/ 	.byte	0x04, 0x0a
        /*003e*/ 	.short	(.L_29 - .L_28)
	.align		4
.L_28:
        /*0040*/ 	.word	index@(.nv.constant0._Z3oddPi)
        /*0044*/ 	.short	0x0380
        /*0046*/ 	.short	0x0008


	//----- nvinfo : EIATTR_SW_WAR
	.align		4
.L_29:
        /*0048*/ 	.byte	0x04, 0x36
        /*004a*/ 	.short	(.L_31 - .L_30)
.L_30:
        /*004c*/ 	.word	0x00000008
.L_31:


//--------------------- .nv.callgraph             --------------------------
	.section	.nv.callgraph,"",@"SHT_CUDA_CALLGRAPH"
	.align	4
	.sectionentsize	8
	.align		4
        /*0000*/ 	.word	0x00000000
	.align		4
        /*0004*/ 	.word	0xffffffff
	.align		4
        /*0008*/ 	.word	0x00000000
	.align		4
        /*000c*/ 	.word	0xfffffffe
	.align		4
        /*0010*/ 	.word	0x00000000
	.align		4
        /*0014*/ 	.word	0xfffffffd
	.align		4
        /*0018*/ 	.word	0x00000000
	.align		4
        /*001c*/ 	.word	0xfffffffc


//--------------------- .text._Z4evenPi           --------------------------
	.section	.text._Z4evenPi,"ax",@progbits
	.align	128
        .global         _Z4evenPi
        .type           _Z4evenPi,@function
        .size           _Z4evenPi,(.L_x_2 - _Z4evenPi)
        .other          _Z4evenPi,@"STO_CUDA_ENTRY STV_DEFAULT"
_Z4evenPi:
.text._Z4evenPi:
[----:B------:R-:W-:Y:S01]  /*0000*/  LDC R1, c[0x0][0x37c] ;  /* 0x0000df00ff017b82 */ /* 0x000fe20000000800 */
[----:B------:R-:W0:Y:S01]  /*0010*/  S2R R5, SR_TID.X ;  /* 0x0000000000057919 */ /* 0x000e220000002100 */
[----:B------:R-:W1:Y:S01]  /*0020*/  LDCU UR4, c[0x0][0x360] ;  /* 0x00006c00ff0477ac */ /* 0x000e620008000800 */
[C---:B0-----:R-:W-:Y:S01]  /*0030*/  VIADD R2, R5.reuse, 0x1 ;  /* 0x0000000105027836 */ /* 0x041fe20000000000 */
[----:B------:R-:W-:-:S04]  /*0040*/  LOP3.LUT R0, R5, 0x1, RZ, 0xc0, !PT ;  /* 0x0000000105007812 */ /* 0x000fc800078ec0ff */
[----:B-1----:R-:W-:-:S04]  /*0050*/  ISETP.GE.U32.AND P0, PT, R2, UR4, PT ;  /* 0x0000000402007c0c */ /* 0x002fc8000bf06070 */
[----:B------:R-:W-:-:S13]  /*0060*/  ISETP.EQ.U32.OR P0, PT, R0, 0x1, P0 ;  /* 0x000000010000780c */ /* 0x000fda0000702470 */
[----:B------:R-:W-:Y:S05]  /*0070*/  @P0 EXIT ;  /* 0x000000000000094d */ /* 0x000fea0003800000 */
[----:B------:R-:W0:Y:S01]  /*0080*/  LDC.64 R2, c[0x0][0x380] ;  /* 0x0000e000ff027b82 */ /* 0x000e220000000a00 */
[----:B------:R-:W1:Y:S01]  /*0090*/  LDCU.64 UR4, c[0x0][0x358] ;  /* 0x00006b00ff0477ac */ /* 0x000e620008000a00 */
[----:B0-----:R-:W-:-:S05]  /*00a0*/  IMAD.WIDE.U32 R2, R5, 0x4, R2 ;  /* 0x0000000405027825 */ /* 0x001fca00078e0002 */
[----:B-1----:R-:W2:Y:S04]  /*00b0*/  LDG.E R5, desc[UR4][R2.64] ;  /* 0x0000000402057981 */ /* 0x002ea8000c1e1900 */
[----:B------:R-:W2:Y:S02]  /*00c0*/  LDG.E R0, desc[UR4][R2.64+0x4] ;  /* 0x0000040402007981 */ /* 0x000ea4000c1e1900 */
[----:B--2---:R-:W-:-:S13]  /*00d0*/  ISETP.GT.AND P0, PT, R5, R0, PT ;  /* 0x000000000500720c */ /* 0x004fda0003f04270 */
[----:B------:R-:W-:Y:S05]  /*00e0*/  @!P0 EXIT ;  /* 0x000000000000894d */ /* 0x000fea0003800000 */
[----:B------:R-:W-:Y:S04]  /*00f0*/  STG.E desc[UR4][R2.64], R0 ;  /* 0x0000000002007986 */ /* 0x000fe8000c101904 */
[----:B------:R-:W-:Y:S01]  /*0100*/  STG.E desc[UR4][R2.64+0x4], R5 ;  /* 0x0000040502007986 */ /* 0x000fe2000c101904 */
[----:B------:R-:W-:Y:S05]  /*0110*/  EXIT ;  /* 0x000000000000794d */ /* 0x000fea0003800000 */
.L_x_0:
[----:B------:R-:W-:-:S00]  /*0120*/  BRA `(.L_x_0) ;  /* 0xfffffffc00fc7947 */ /* 0x000fc0000383ffff */
[----:B------:R-:W-:-:S00]  /*0130*/  NOP ;  /* 0x0000000000007918 */ /* 0x000fc00000000000 */
        /* <DEDUP_REMOVED lines=12> */
.L_x_2:


//--------------------- .text._Z3oddPi            --------------------------
	.section	.text._Z3oddPi,"ax",@progbits
	.align	128
        .global         _Z3oddPi
        .type           _Z3oddPi,@function
        .size           _Z3oddPi,(.L_x_3 - _Z3oddPi)
        .other          _Z3oddPi,@"STO_CUDA_ENTRY STV_DEFAULT"
_Z3oddPi:
.text._Z3oddPi:
[----:B------:R-:W-:Y:S01]  /*0000*/  LDC R1, c[0x0][0x37c] ;  /* 0x0000df00ff017b82 */ /* 0x000fe20000000800 */
[----:B------:R-:W0:Y:S01]  /*0010*/  S2R R5, SR_TID.X ;  /* 0x0000000000057919 */ /* 0x000e220000002100 */
[----:B------:R-:W1:Y:S01]  /*0020*/  LDCU UR4, c[0x0][0x360] ;  /* 0x00006c00ff0477ac */ /* 0x000e620008000800 */
[C---:B0-----:R-:W-:Y:S01]  /*0030*/  VIADD R2, R5.reuse, 0x1 ;  /* 0x0000000105027836 */ /* 0x041fe20000000000 */
[----:B------:R-:W-:-:S04]  /*0040*/  LOP3.LUT R0, R5, 0x1, RZ, 0xc0, !PT ;  /* 0x0000000105007812 */ /* 0x000fc800078ec0ff */
[----:B-1----:R-:W-:-:S04]  /*0050*/  ISETP.GE.U32.AND P0, PT, R2, UR4, PT ;  /* 0x0000000402007c0c */ /* 0x002fc8000bf06070 */
[----:B------:R-:W-:-:S13]  /*0060*/  ISETP.NE.U32.OR P0, PT, R0, 0x1, P0 ;  /* 0x000000010000780c */ /* 0x000fda0000705470 */
        /* <DEDUP_REMOVED lines=11> */
.L_x_1:
        /* <DEDUP_REMOVED lines=14> */
.L_x_3:


//--------------------- .nv.shared.reserved.0     --------------------------
	.section	.nv.shared.reserved.0,"aw",@nobits
	.weak		__nv_reservedSMEM_offset_0_alias
	.size		__nv_reservedSMEM_offset_0_alias, 0, 64
	.other		__nv_reservedSMEM_offset_0_alias,@"STO_CUDA_RESERVED_SHARED STV_DEFAULT"
__nv_reservedSMEM_offset_0_alias:
	.zero		0
	.zero		64


//--------------------- .nv.constant0._Z4evenPi   --------------------------
	.section	.nv.constant0._Z4evenPi,"a",@progbits
	.sectionflags	@""
	.align	4
.nv.constant0._Z4evenPi:
	.zero		904


//--------------------- .nv.constant0._Z3oddPi    --------------------------
	.section	.nv.constant0._Z3oddPi,"a",@progbits
	.sectionflags	@""
	.align	4
.nv.constant0._Z3oddPi:
	.zero		904


//--------------------- SYMBOLS --------------------------

	.type		.nv.reservedSmem.offset0,@object
	.size		.nv.reservedSmem.offset0,0x4
